//
// Generated by NVIDIA NVVM Compiler
//
// Compiler Build ID: CL-36424714
// Cuda compilation tools, release 13.0, V13.0.88
// Based on NVVM 20.0.0
//

.version 9.0
.target sm_100
.address_size 64

	// .globl	_Z9addVectoriPfS_S_

.visible .entry _Z9addVectoriPfS_S_(
	.param .u32 _Z9addVectoriPfS_S__param_0,
	.param .u64 .ptr .align 1 _Z9addVectoriPfS_S__param_1,
	.param .u64 .ptr .align 1 _Z9addVectoriPfS_S__param_2,
	.param .u64 .ptr .align 1 _Z9addVectoriPfS_S__param_3
)
{
	.reg .pred 	%p<3>;
	.reg .b32 	%r<11>;
	.reg .b32 	%f<4>;
	.reg .b64 	%rd<11>;

	ld.param.u32 	%r6, [_Z9addVectoriPfS_S__param_0];
	ld.param.u64 	%rd4, [_Z9addVectoriPfS_S__param_1];
	ld.param.u64 	%rd5, [_Z9addVectoriPfS_S__param_2];
	ld.param.u64 	%rd6, [_Z9addVectoriPfS_S__param_3];
	mov.u32 	%r7, %ctaid.x;
	mov.u32 	%r1, %ntid.x;
	mov.u32 	%r8, %tid.x;
	mad.lo.s32 	%r10, %r7, %r1, %r8;
	setp.ge.u32 	%p1, %r10, %r6;
	@%p1 bra 	$L__BB0_3;
	mov.u32 	%r9, %nctaid.x;
	mul.lo.s32 	%r3, %r1, %r9;
	cvta.to.global.u64 	%rd1, %rd4;
	cvta.to.global.u64 	%rd2, %rd5;
	cvta.to.global.u64 	%rd3, %rd6;
$L__BB0_2:
	mul.wide.u32 	%rd7, %r10, 4;
	add.s64 	%rd8, %rd1, %rd7;
	ld.global.f32 	%f1, [%rd8];
	add.s64 	%rd9, %rd2, %rd7;
	ld.global.f32 	%f2, [%rd9];
	add.f32 	%f3, %f1, %f2;
	add.s64 	%rd10, %rd3, %rd7;
	st.global.f32 	[%rd10], %f3;
	add.s32 	%r10, %r10, %r3;
	setp.lt.u32 	%p2, %r10, %r6;
	@%p2 bra 	$L__BB0_2;
$L__BB0_3:
	ret;

}


// ===== COMPILED SASS (sm_100) =====

	.target	sm_100

	.elftype	@"ET_EXEC"


//--------------------- .note.nv.tkinfo           --------------------------
	.section	.note.nv.tkinfo,"",@"SHT_NOTE"
	.sectionflags	@"SHF_NOTE_NV_TKINFO"
	.tkinfo
        /*0018*/ 	.word	0x00000002
        /*0030*/ 	.string	""
        /*0030*/ 	.string	"ptxas"
        /*0030*/ 	.string	"Cuda compilation tools, release 13.0, V13.0.88"
        /*0030*/ 	.string	"Build cuda_13.0.r13.0/compiler.36424714_0"
        /*0030*/ 	.string	"-arch sm_100 -m 64 "



//--------------------- .note.nv.cuinfo           --------------------------
	.section	.note.nv.cuinfo,"",@"SHT_NOTE"
	.sectionflags	@"SHF_NOTE_NV_CUINFO"
        /*0018*/ 	.short	0x0002
        /*001a*/ 	.short	0x0064
        /*001c*/ 	.short	0x0082
	.zero		2


//--------------------- .nv.info                  --------------------------
	.section	.nv.info,"",@"SHT_CUDA_INFO"
	.align	4


	//----- nvinfo : EIATTR_REGCOUNT
	.align		4
        /*0000*/ 	.byte	0x04, 0x2f
        /*0002*/ 	.short	(.L_1 - .L_0)
	.align		4
.L_0:
        /*0004*/ 	.word	index@(_Z9addVectoriPfS_S_)
        /*0008*/ 	.word	0x00000014


	//----- nvinfo : EIATTR_FRAME_SIZE
	.align		4
.L_1:
        /*000c*/ 	.byte	0x04, 0x11
        /*000e*/ 	.short	(.L_3 - .L_2)
	.align		4
.L_2:
        /*0010*/ 	.word	index@(_Z9addVectoriPfS_S_)
        /*0014*/ 	.word	0x00000000


	//----- nvinfo : EIATTR_MIN_STACK_SIZE
	.align		4
.L_3:
        /*0018*/ 	.byte	0x04, 0x12
        /*001a*/ 	.short	(.L_5 - .L_4)
	.align		4
.L_4:
        /*001c*/ 	.word	index@(_Z9addVectoriPfS_S_)
        /*0020*/ 	.word	0x00000000
.L_5:


//--------------------- .nv.compat                --------------------------
	.section	.nv.compat,"",@"SHT_CUDA_COMPAT_INFO"
	.align	4
        /*0000*/ 	.byte	0x02, 0x09, 0x00, 0x00, 0x02, 0x02, 0x01, 0x00, 0x02, 0x05, 0x05, 0x00, 0x03, 0x07, 0x01, 0x01
        /*0010*/ 	.byte	0x02, 0x03, 0x00, 0x00, 0x02, 0x06, 0x01, 0x00, 0x04, 0x0b, 0x08, 0x00, 0x09, 0x00, 0x00, 0x00
        /*0020*/ 	.byte	0x00, 0x00, 0x00, 0x00


//--------------------- .nv.info._Z9addVectoriPfS_S_ --------------------------
	.section	.nv.info._Z9addVectoriPfS_S_,"",@"SHT_CUDA_INFO"
	.sectionflags	@""
	.align	4


	//----- nvinfo : EIATTR_CUDA_API_VERSION
	.align		4
        /*0000*/ 	.byte	0x04, 0x37
        /*0002*/ 	.short	(.L_7 - .L_6)
.L_6:
        /*0004*/ 	.word	0x00000082


	//----- nvinfo : EIATTR_KPARAM_INFO
	.align		4
.L_7:
        /*0008*/ 	.byte	0x04, 0x17
        /*000a*/ 	.short	(.L_9 - .L_8)
.L_8:
        /*000c*/ 	.word	0x00000000
        /*0010*/ 	.short	0x0003
        /*0012*/ 	.short	0x0018
        /*0014*/ 	.byte	0x00, 0xf5, 0x21, 0x00


	//----- nvinfo : EIATTR_KPARAM_INFO
	.align		4
.L_9:
        /*0018*/ 	.byte	0x04, 0x17
        /*001a*/ 	.short	(.L_11 - .L_10)
.L_10:
        /*001c*/ 	.word	0x00000000
        /*0020*/ 	.short	0x0002
        /*0022*/ 	.short	0x0010
        /*0024*/ 	.byte	0x00, 0xf5, 0x21, 0x00


	//----- nvinfo : EIATTR_KPARAM_INFO
	.align		4
.L_11:
        /*0028*/ 	.byte	0x04, 0x17
        /*002a*/ 	.short	(.L_13 - .L_12)
.L_12:
        /*002c*/ 	.word	0x00000000
        /*0030*/ 	.short	0x0001
        /*0032*/ 	.short	0x0008
        /*0034*/ 	.byte	0x00, 0xf5, 0x21, 0x00


	//----- nvinfo : EIATTR_KPARAM_INFO
	.align		4
.L_13:
        /*0038*/ 	.byte	0x04, 0x17
        /*003a*/ 	.short	(.L_15 - .L_14)
.L_14:
        /*003c*/ 	.word	0x00000000
        /*0040*/ 	.short	0x0000
        /*0042*/ 	.short	0x0000
        /*0044*/ 	.byte	0x00, 0xf0, 0x11, 0x00


	//----- nvinfo : EIATTR_SPARSE_MMA_MASK
	.align		4
.L_15:
        /*0048*/ 	.byte	0x03, 0x50
        /*004a*/ 	.short	0x0000


	//----- nvinfo : EIATTR_MAXREG_COUNT
	.align		4
        /*004c*/ 	.byte	0x03, 0x1b
        /*004e*/ 	.short	0x00ff


	//----- nvinfo : EIATTR_MERCURY_ISA_VERSION
	.align		4
        /*0050*/ 	.byte	0x03, 0x5f
        /*0052*/ 	.short	0x0101


	//----- nvinfo : EIATTR_VRC_CTA_INIT_COUNT
	.align		4
        /*0054*/ 	.byte	0x02, 0x4a
	.zero		1
	.zero		1


	//----- nvinfo : EIATTR_EXIT_INSTR_OFFSETS
	.align		4
        /*0058*/ 	.byte	0x04, 0x1c
        /*005a*/ 	.short	(.L_17 - .L_16)


	//   ....[0]....
.L_16:
        /*005c*/ 	.word	0x00000070


	//   ....[1]....
        /*0060*/ 	.word	0x00000180


	//----- nvinfo : EIATTR_CRS_STACK_SIZE
	.align		4
.L_17:
        /*0064*/ 	.byte	0x04, 0x1e
        /*0066*/ 	.short	(.L_19 - .L_18)
.L_18:
        /*0068*/ 	.word	0x00000000


	//----- nvinfo : EIATTR_CBANK_PARAM_SIZE
	.align		4
.L_19:
        /*006c*/ 	.byte	0x03, 0x19
        /*006e*/ 	.short	0x0020


	//----- nvinfo : EIATTR_PARAM_CBANK
	.align		4
        /*0070*/ 	.byte	0x04, 0x0a
        /*0072*/ 	.short	(.L_21 - .L_20)
	.align		4
.L_20:
        /*0074*/ 	.word	index@(.nv.constant0._Z9addVectoriPfS_S_)
        /*0078*/ 	.short	0x0380
        /*007a*/ 	.short	0x0020


	//----- nvinfo : EIATTR_SW_WAR
	.align		4
.L_21:
        /*007c*/ 	.byte	0x04, 0x36
        /*007e*/ 	.short	(.L_23 - .L_22)
.L_22:
        /*0080*/ 	.word	0x00000008
.L_23:


//--------------------- .nv.callgraph             --------------------------
	.section	.nv.callgraph,"",@"SHT_CUDA_CALLGRAPH"
	.align	4
	.sectionentsize	8
	.align		4
        /*0000*/ 	.word	0x00000000
	.align		4
        /*0004*/ 	.word	0xffffffff
	.align		4
        /*0008*/ 	.word	0x00000000
	.align		4
        /*000c*/ 	.word	0xfffffffe
	.align		4
        /*0010*/ 	.word	0x00000000
	.align		4
        /*0014*/ 	.word	0xfffffffd
	.align		4
        /*0018*/ 	.word	0x00000000
	.align		4
        /*001c*/ 	.word	0xfffffffc


//--------------------- .text._Z9addVectoriPfS_S_ --------------------------
	.section	.text._Z9addVectoriPfS_S_,"ax",@progbits
	.align	128
        .global         _Z9addVectoriPfS_S_
        .type           _Z9addVectoriPfS_S_,@function
        .size           _Z9addVectoriPfS_S_,(.L_x_2 - _Z9addVectoriPfS_S_)
        .other          _Z9addVectoriPfS_S_,@"STO_CUDA_ENTRY STV_DEFAULT"
_Z9addVectoriPfS_S_:
.text._Z9addVectoriPfS_S_:
[----:B------:R-:W-:Y:S01]  /*0000*/  LDC R1, c[0x0][0x37c] ;  /* 0x0000df00ff017b82 */ /* 0x000fe20000000800 */
[----:B------:R-:W0:Y:S07]  /*0010*/  S2R R0, SR_TID.X ;  /* 0x0000000000007919 */ /* 0x000e2e0000002100 */
[----:B------:R-:W0:Y:S01]  /*0020*/  S2UR UR4, SR_CTAID.X ;  /* 0x00000000000479c3 */ /* 0x000e220000002500 */
[----:B------:R-:W1:Y:S07]  /*0030*/  LDCU UR5, c[0x0][0x380] ;  /* 0x00007000ff0577ac */ /* 0x000e6e0008000800 */
[----:B------:R-:W0:Y:S02]  /*0040*/  LDC R15, c[0x0][0x360] ;  /* 0x0000d800ff0f7b82 */ /* 0x000e240000000800 */
[----:B0-----:R-:W-:-:S05]  /*0050*/  IMAD R0, R15, UR4, R0 ;  /* 0x000000040f007c24 */ /* 0x001fca000f8e0200 */
[----:B-1----:R-:W-:-:S13]  /*0060*/  ISETP.GE.U32.AND P0, PT, R0, UR5, PT ;  /* 0x0000000500007c0c */ /* 0x002fda000bf06070 */
[----:B------:R-:W-:Y:S05]  /*0070*/  @P0 EXIT ;  /* 0x000000000000094d */ /* 0x000fea0003800000 */
[----:B------:R-:W0:Y:S01]  /*0080*/  LDC.64 R8, c[0x0][0x388] ;  /* 0x0000e200ff087b82 */ /* 0x000e220000000a00 */
[----:B------:R-:W1:Y:S01]  /*0090*/  LDCU UR4, c[0x0][0x370] ;  /* 0x00006e00ff0477ac */ /* 0x000e620008000800 */
[----:B------:R-:W2:Y:S06]  /*00a0*/  LDCU.64 UR6, c[0x0][0x358] ;  /* 0x00006b00ff0677ac */ /* 0x000eac0008000a00 */
[----:B------:R-:W3:Y:S08]  /*00b0*/  LDC.64 R10, c[0x0][0x390] ;  /* 0x0000e400ff0a7b82 */ /* 0x000ef00000000a00 */
[----:B------:R-:W4:Y:S01]  /*00c0*/  LDC.64 R12, c[0x0][0x398] ;  /* 0x0000e600ff0c7b82 */ /* 0x000f220000000a00 */
[----:B-1----:R-:W-:-:S07]  /*00d0*/  IMAD R15, R15, UR4, RZ ;  /* 0x000000040f0f7c24 */ /* 0x002fce000f8e02ff */
.L_x_0:
[----:B0-----:R-:W-:-:S04]  /*00e0*/  IMAD.WIDE.U32 R2, R0, 0x4, R8 ;  /* 0x0000000400027825 */ /* 0x001fc800078e0008 */
[C---:B---3--:R-:W-:Y:S02]  /*00f0*/  IMAD.WIDE.U32 R4, R0.reuse, 0x4, R10 ;  /* 0x0000000400047825 */ /* 0x048fe400078e000a */
[----:B--2---:R-:W2:Y:S04]  /*0100*/  LDG.E R2, desc[UR6][R2.64] ;  /* 0x0000000602027981 */ /* 0x004ea8000c1e1900 */
[----:B------:R-:W2:Y:S01]  /*0110*/  LDG.E R5, desc[UR6][R4.64] ;  /* 0x0000000604057981 */ /* 0x000ea2000c1e1900 */
[----:B-1--4-:R-:W-:Y:S01]  /*0120*/  IMAD.WIDE.U32 R6, R0, 0x4, R12 ;  /* 0x0000000400067825 */ /* 0x012fe200078e000c */
[----:B------:R-:W-:-:S04]  /*0130*/  IADD3 R0, PT, PT, R15, R0, RZ ;  /* 0x000000000f007210 */ /* 0x000fc80007ffe0ff */
[----:B------:R-:W-:Y:S01]  /*0140*/  ISETP.GE.U32.AND P0, PT, R0, UR5, PT ;  /* 0x0000000500007c0c */ /* 0x000fe2000bf06070 */
[----:B--2---:R-:W-:-:S05]  /*0150*/  FADD R17, R2, R5 ;  /* 0x0000000502117221 */ /* 0x004fca0000000000 */
[----:B------:R1:W-:Y:S07]  /*0160*/  STG.E desc[UR6][R6.64], R17 ;  /* 0x0000001106007986 */ /* 0x0003ee000c101906 */
[----:B------:R-:W-:Y:S05]  /*0170*/  @!P0 BRA `(.L_x_0) ;  /* 0xfffffffc00d88947 */ /* 0x000fea000383ffff */
[----:B------:R-:W-:Y:S05]  /*0180*/  EXIT ;  /* 0x000000000000794d */ /* 0x000fea0003800000 */
.L_x_1:
[----:B------:R-:W-:-:S00]  /*0190*/  BRA `(.L_x_1) ;  /* 0xfffffffc00fc7947 */ /* 0x000fc0000383ffff */
[----:B------:R-:W-:-:S00]  /*01a0*/  NOP ;  /* 0x0000000000007918 */ /* 0x000fc00000000000 */
        /* <DEDUP_REMOVED lines=13> */
.L_x_2:


//--------------------- .nv.shared.reserved.0     --------------------------
	.section	.nv.shared.reserved.0,"aw",@nobits
	.weak		__nv_reservedSMEM_offset_0_alias
	.size		__nv_reservedSMEM_offset_0_alias, 0, 64
	.other		__nv_reservedSMEM_offset_0_alias,@"STO_CUDA_RESERVED_SHARED STV_DEFAULT"
__nv_reservedSMEM_offset_0_alias:
	.zero		0
	.zero		64


//--------------------- .nv.constant0._Z9addVectoriPfS_S_ --------------------------
	.section	.nv.constant0._Z9addVectoriPfS_S_,"a",@progbits
	.sectionflags	@""
	.align	4
.nv.constant0._Z9addVectoriPfS_S_:
	.zero		928


//--------------------- SYMBOLS --------------------------

	.type		.nv.reservedSmem.offset0,@object
	.size		.nv.reservedSmem.offset0,0x4
